//
// Generated by NVIDIA NVVM Compiler
//
// Compiler Build ID: CL-36424714
// Cuda compilation tools, release 13.0, V13.0.88
// Based on NVVM 20.0.0
//

.version 9.0
.target sm_100
.address_size 64

	// .globl	_Z8mergSortPjS_S_S_j

.visible .entry _Z8mergSortPjS_S_S_j(
	.param .u64 .ptr .align 1 _Z8mergSortPjS_S_S_j_param_0,
	.param .u64 .ptr .align 1 _Z8mergSortPjS_S_S_j_param_1,
	.param .u64 .ptr .align 1 _Z8mergSortPjS_S_S_j_param_2,
	.param .u64 .ptr .align 1 _Z8mergSortPjS_S_S_j_param_3,
	.param .u32 _Z8mergSortPjS_S_S_j_param_4
)
{
	.reg .pred 	%p<2>;
	.reg .b32 	%r<6>;
	.reg .b64 	%rd<5>;

	ld.param.u64 	%rd1, [_Z8mergSortPjS_S_S_j_param_2];
	ld.param.u32 	%r2, [_Z8mergSortPjS_S_S_j_param_4];
	mov.u32 	%r3, %ntid.x;
	mov.u32 	%r4, %ctaid.x;
	mov.u32 	%r5, %tid.x;
	mad.lo.s32 	%r1, %r3, %r4, %r5;
	setp.gt.u32 	%p1, %r1, %r2;
	@%p1 bra 	$L__BB0_2;
	cvta.to.global.u64 	%rd2, %rd1;
	mul.wide.s32 	%rd3, %r1, 4;
	add.s64 	%rd4, %rd2, %rd3;
	st.global.u32 	[%rd4], %r1;
$L__BB0_2:
	ret;

}


// ===== COMPILED SASS (sm_100) =====

	.target	sm_100

	.elftype	@"ET_EXEC"


//--------------------- .note.nv.tkinfo           --------------------------
	.section	.note.nv.tkinfo,"",@"SHT_NOTE"
	.sectionflags	@"SHF_NOTE_NV_TKINFO"
	.tkinfo
        /*0018*/ 	.word	0x00000002
        /*0030*/ 	.string	""
        /*0030*/ 	.string	"ptxas"
        /*0030*/ 	.string	"Cuda compilation tools, release 13.0, V13.0.88"
        /*0030*/ 	.string	"Build cuda_13.0.r13.0/compiler.36424714_0"
        /*0030*/ 	.string	"-arch sm_100 -m 64 "



//--------------------- .note.nv.cuinfo           --------------------------
	.section	.note.nv.cuinfo,"",@"SHT_NOTE"
	.sectionflags	@"SHF_NOTE_NV_CUINFO"
        /*0018*/ 	.short	0x0002
        /*001a*/ 	.short	0x0064
        /*001c*/ 	.short	0x0082
	.zero		2


//--------------------- .nv.info                  --------------------------
	.section	.nv.info,"",@"SHT_CUDA_INFO"
	.align	4


	//----- nvinfo : EIATTR_REGCOUNT
	.align		4
        /*0000*/ 	.byte	0x04, 0x2f
        /*0002*/ 	.short	(.L_1 - .L_0)
	.align		4
.L_0:
        /*0004*/ 	.word	index@(_Z8mergSortPjS_S_S_j)
        /*0008*/ 	.word	0x00000008


	//----- nvinfo : EIATTR_FRAME_SIZE
	.align		4
.L_1:
        /*000c*/ 	.byte	0x04, 0x11
        /*000e*/ 	.short	(.L_3 - .L_2)
	.align		4
.L_2:
        /*0010*/ 	.word	index@(_Z8mergSortPjS_S_S_j)
        /*0014*/ 	.word	0x00000000


	//----- nvinfo : EIATTR_MIN_STACK_SIZE
	.align		4
.L_3:
        /*0018*/ 	.byte	0x04, 0x12
        /*001a*/ 	.short	(.L_5 - .L_4)
	.align		4
.L_4:
        /*001c*/ 	.word	index@(_Z8mergSortPjS_S_S_j)
        /*0020*/ 	.word	0x00000000
.L_5:


//--------------------- .nv.compat                --------------------------
	.section	.nv.compat,"",@"SHT_CUDA_COMPAT_INFO"
	.align	4
        /*0000*/ 	.byte	0x02, 0x09, 0x00, 0x00, 0x02, 0x02, 0x01, 0x00, 0x02, 0x05, 0x05, 0x00, 0x03, 0x07, 0x01, 0x01
        /*0010*/ 	.byte	0x02, 0x03, 0x00, 0x00, 0x02, 0x06, 0x01, 0x00, 0x04, 0x0b, 0x08, 0x00, 0x09, 0x00, 0x00, 0x00
        /*0020*/ 	.byte	0x00, 0x00, 0x00, 0x00


//--------------------- .nv.info._Z8mergSortPjS_S_S_j --------------------------
	.section	.nv.info._Z8mergSortPjS_S_S_j,"",@"SHT_CUDA_INFO"
	.sectionflags	@""
	.align	4


	//----- nvinfo : EIATTR_CUDA_API_VERSION
	.align		4
        /*0000*/ 	.byte	0x04, 0x37
        /*0002*/ 	.short	(.L_7 - .L_6)
.L_6:
        /*0004*/ 	.word	0x00000082


	//----- nvinfo : EIATTR_KPARAM_INFO
	.align		4
.L_7:
        /*0008*/ 	.byte	0x04, 0x17
        /*000a*/ 	.short	(.L_9 - .L_8)
.L_8:
        /*000c*/ 	.word	0x00000000
        /*0010*/ 	.short	0x0004
        /*0012*/ 	.short	0x0020
        /*0014*/ 	.byte	0x00, 0xf0, 0x11, 0x00


	//----- nvinfo : EIATTR_KPARAM_INFO
	.align		4
.L_9:
        /*0018*/ 	.byte	0x04, 0x17
        /*001a*/ 	.short	(.L_11 - .L_10)
.L_10:
        /*001c*/ 	.word	0x00000000
        /*0020*/ 	.short	0x0003
        /*0022*/ 	.short	0x0018
        /*0024*/ 	.byte	0x00, 0xf5, 0x21, 0x00


	//----- nvinfo : EIATTR_KPARAM_INFO
	.align		4
.L_11:
        /*0028*/ 	.byte	0x04, 0x17
        /*002a*/ 	.short	(.L_13 - .L_12)
.L_12:
        /*002c*/ 	.word	0x00000000
        /*0030*/ 	.short	0x0002
        /*0032*/ 	.short	0x0010
        /*0034*/ 	.byte	0x00, 0xf5, 0x21, 0x00


	//----- nvinfo : EIATTR_KPARAM_INFO
	.align		4
.L_13:
        /*0038*/ 	.byte	0x04, 0x17
        /*003a*/ 	.short	(.L_15 - .L_14)
.L_14:
        /*003c*/ 	.word	0x00000000
        /*0040*/ 	.short	0x0001
        /*0042*/ 	.short	0x0008
        /*0044*/ 	.byte	0x00, 0xf5, 0x21, 0x00


	//----- nvinfo : EIATTR_KPARAM_INFO
	.align		4
.L_15:
        /*0048*/ 	.byte	0x04, 0x17
        /*004a*/ 	.short	(.L_17 - .L_16)
.L_16:
        /*004c*/ 	.word	0x00000000
        /*0050*/ 	.short	0x0000
        /*0052*/ 	.short	0x0000
        /*0054*/ 	.byte	0x00, 0xf5, 0x21, 0x00


	//----- nvinfo : EIATTR_SPARSE_MMA_MASK
	.align		4
.L_17:
        /*0058*/ 	.byte	0x03, 0x50
        /*005a*/ 	.short	0x0000


	//----- nvinfo : EIATTR_MAXREG_COUNT
	.align		4
        /*005c*/ 	.byte	0x03, 0x1b
        /*005e*/ 	.short	0x00ff


	//----- nvinfo : EIATTR_MERCURY_ISA_VERSION
	.align		4
        /*0060*/ 	.byte	0x03, 0x5f
        /*0062*/ 	.short	0x0101


	//----- nvinfo : EIATTR_VRC_CTA_INIT_COUNT
	.align		4
        /*0064*/ 	.byte	0x02, 0x4a
	.zero		1
	.zero		1


	//----- nvinfo : EIATTR_EXIT_INSTR_OFFSETS
	.align		4
        /*0068*/ 	.byte	0x04, 0x1c
        /*006a*/ 	.short	(.L_19 - .L_18)


	//   ....[0]....
.L_18:
        /*006c*/ 	.word	0x00000070


	//   ....[1]....
        /*0070*/ 	.word	0x000000c0


	//----- nvinfo : EIATTR_CBANK_PARAM_SIZE
	.align		4
.L_19:
        /*0074*/ 	.byte	0x03, 0x19
        /*0076*/ 	.short	0x0024


	//----- nvinfo : EIATTR_PARAM_CBANK
	.align		4
        /*0078*/ 	.byte	0x04, 0x0a
        /*007a*/ 	.short	(.L_21 - .L_20)
	.align		4
.L_20:
        /*007c*/ 	.word	index@(.nv.constant0._Z8mergSortPjS_S_S_j)
        /*0080*/ 	.short	0x0380
        /*0082*/ 	.short	0x0024


	//----- nvinfo : EIATTR_SW_WAR
	.align		4
.L_21:
        /*0084*/ 	.byte	0x04, 0x36
        /*0086*/ 	.short	(.L_23 - .L_22)
.L_22:
        /*0088*/ 	.word	0x00000008
.L_23:


//--------------------- .nv.callgraph             --------------------------
	.section	.nv.callgraph,"",@"SHT_CUDA_CALLGRAPH"
	.align	4
	.sectionentsize	8
	.align		4
        /*0000*/ 	.word	0x00000000
	.align		4
        /*0004*/ 	.word	0xffffffff
	.align		4
        /*0008*/ 	.word	0x00000000
	.align		4
        /*000c*/ 	.word	0xfffffffe
	.align		4
        /*0010*/ 	.word	0x00000000
	.align		4
        /*0014*/ 	.word	0xfffffffd
	.align		4
        /*0018*/ 	.word	0x00000000
	.align		4
        /*001c*/ 	.word	0xfffffffc


//--------------------- .text._Z8mergSortPjS_S_S_j --------------------------
	.section	.text._Z8mergSortPjS_S_S_j,"ax",@progbits
	.align	128
        .global         _Z8mergSortPjS_S_S_j
        .type           _Z8mergSortPjS_S_S_j,@function
        .size           _Z8mergSortPjS_S_S_j,(.L_x_1 - _Z8mergSortPjS_S_S_j)
        .other          _Z8mergSortPjS_S_S_j,@"STO_CUDA_ENTRY STV_DEFAULT"
_Z8mergSortPjS_S_S_j:
.text._Z8mergSortPjS_S_S_j:
[----:B------:R-:W-:Y:S01]  /*0000*/  LDC R1, c[0x0][0x37c] ;  /* 0x0000df00ff017b82 */ /* 0x000fe20000000800 */
[----:B------:R-:W0:Y:S01]  /*0010*/  S2R R5, SR_CTAID.X ;  /* 0x0000000000057919 */ /* 0x000e220000002500 */
[----:B------:R-:W0:Y:S01]  /*0020*/  LDCU UR4, c[0x0][0x360] ;  /* 0x00006c00ff0477ac */ /* 0x000e220008000800 */
[----:B------:R-:W0:Y:S01]  /*0030*/  S2R R0, SR_TID.X ;  /* 0x0000000000007919 */ /* 0x000e220000002100 */
[----:B------:R-:W1:Y:S01]  /*0040*/  LDCU UR5, c[0x0][0x3a0] ;  /* 0x00007400ff0577ac */ /* 0x000e620008000800 */
[----:B0-----:R-:W-:-:S05]  /*0050*/  IMAD R5, R5, UR4, R0 ;  /* 0x0000000405057c24 */ /* 0x001fca000f8e0200 */
[----:B-1----:R-:W-:-:S13]  /*0060*/  ISETP.GT.U32.AND P0, PT, R5, UR5, PT ;  /* 0x0000000505007c0c */ /* 0x002fda000bf04070 */
[----:B------:R-:W-:Y:S05]  /*0070*/  @P0 EXIT ;  /* 0x000000000000094d */ /* 0x000fea0003800000 */
[----:B------:R-:W0:Y:S01]  /*0080*/  LDC.64 R2, c[0x0][0x390] ;  /* 0x0000e400ff027b82 */ /* 0x000e220000000a00 */
[----:B------:R-:W1:Y:S01]  /*0090*/  LDCU.64 UR4, c[0x0][0x358] ;  /* 0x00006b00ff0477ac */ /* 0x000e620008000a00 */
[----:B0-----:R-:W-:-:S05]  /*00a0*/  IMAD.WIDE R2, R5, 0x4, R2 ;  /* 0x0000000405027825 */ /* 0x001fca00078e0202 */
[----:B-1----:R-:W-:Y:S01]  /*00b0*/  STG.E desc[UR4][R2.64], R5 ;  /* 0x0000000502007986 */ /* 0x002fe2000c101904 */
[----:B------:R-:W-:Y:S05]  /*00c0*/  EXIT ;  /* 0x000000000000794d */ /* 0x000fea0003800000 */
.L_x_0:
[----:B------:R-:W-:-:S00]  /*00d0*/  BRA `(.L_x_0) ;  /* 0xfffffffc00fc7947 */ /* 0x000fc0000383ffff */
[----:B------:R-:W-:-:S00]  /*00e0*/  NOP ;  /* 0x0000000000007918 */ /* 0x000fc00000000000 */
        /* <DEDUP_REMOVED lines=9> */
.L_x_1:


//--------------------- .nv.shared.reserved.0     --------------------------
	.section	.nv.shared.reserved.0,"aw",@nobits
	.weak		__nv_reservedSMEM_offset_0_alias
	.size		__nv_reservedSMEM_offset_0_alias, 0, 64
	.other		__nv_reservedSMEM_offset_0_alias,@"STO_CUDA_RESERVED_SHARED STV_DEFAULT"
__nv_reservedSMEM_offset_0_alias:
	.zero		0
	.zero		64


//--------------------- .nv.constant0._Z8mergSortPjS_S_S_j --------------------------
	.section	.nv.constant0._Z8mergSortPjS_S_S_j,"a",@progbits
	.sectionflags	@""
	.align	4
.nv.constant0._Z8mergSortPjS_S_S_j:
	.zero		932


//--------------------- SYMBOLS --------------------------

	.type		.nv.reservedSmem.offset0,@object
	.size		.nv.reservedSmem.offset0,0x4
